	.headerflags	@"EF_CUDA_TEXMODE_UNIFIED EF_CUDA_64BIT_ADDRESS EF_CUDA_ACCELERATORS EF_CUDA_SM90 EF_CUDA_VIRTUAL_SM(EF_CUDA_SM90)"
	.elftype	@"ET_EXEC"


//--------------------- .nv.info                  --------------------------
	.section	.nv.info,"",@"SHT_CUDA_INFO"
	.align	4


	//----- nvinfo : EIATTR_REGCOUNT
	.align		4
        /*0000*/ 	.byte	0x04, 0x2f
        /*0002*/ 	.short	(.L_1 - .L_0)
	.align		4
.L_0:
        /*0004*/ 	.word	index@(triton_poi_fused_clone_9)
        /*0008*/ 	.word	0x0000001c


	//----- nvinfo : EIATTR_MIN_STACK_SIZE
	.align		4
.L_1:
        /*000c*/ 	.byte	0x04, 0x12
        /*000e*/ 	.short	(.L_3 - .L_2)
	.align		4
.L_2:
        /*0010*/ 	.word	index@(triton_poi_fused_clone_9)
        /*0014*/ 	.word	0x00000000


	//----- nvinfo : EIATTR_FRAME_SIZE
	.align		4
.L_3:
        /*0018*/ 	.byte	0x04, 0x11
        /*001a*/ 	.short	(.L_5 - .L_4)
	.align		4
.L_4:
        /*001c*/ 	.word	index@(triton_poi_fused_clone_9)
        /*0020*/ 	.word	0x00000000


	//----- nvinfo : EIATTR_MIN_STACK_SIZE
	.align		4
.L_5:
        /*0024*/ 	.byte	0x04, 0x12
        /*0026*/ 	.short	(.L_7 - .L_6)
	.align		4
.L_6:
        /*0028*/ 	.word	index@(triton_poi_fused_clone_9)
        /*002c*/ 	.word	0x00000000
.L_7:


//--------------------- .nv.info.triton_poi_fused_clone_9 --------------------------
	.section	.nv.info.triton_poi_fused_clone_9,"",@"SHT_CUDA_INFO"
	.sectionflags	@""
	.align	4


	//----- nvinfo : EIATTR_CUDA_API_VERSION
	.align		4
        /*0000*/ 	.byte	0x04, 0x37
        /*0002*/ 	.short	(.L_9 - .L_8)
.L_8:
        /*0004*/ 	.word	0x0000007c


	//----- nvinfo : EIATTR_KPARAM_INFO
	.align		4
.L_9:
        /*0008*/ 	.byte	0x04, 0x17
        /*000a*/ 	.short	(.L_11 - .L_10)
.L_10:
        /*000c*/ 	.word	0x00000000
        /*0010*/ 	.short	0x0006
        /*0012*/ 	.short	0x0030
        /*0014*/ 	.byte	0x00, 0xf0, 0x11, 0x00


	//----- nvinfo : EIATTR_KPARAM_INFO
	.align		4
.L_11:
        /*0018*/ 	.byte	0x04, 0x17
        /*001a*/ 	.short	(.L_13 - .L_12)
.L_12:
        /*001c*/ 	.word	0x00000000
        /*0020*/ 	.short	0x0005
        /*0022*/ 	.short	0x0028
        /*0024*/ 	.byte	0x00, 0xf4, 0x21, 0x00


	//----- nvinfo : EIATTR_KPARAM_INFO
	.align		4
.L_13:
        /*0028*/ 	.byte	0x04, 0x17
        /*002a*/ 	.short	(.L_15 - .L_14)
.L_14:
        /*002c*/ 	.word	0x00000000
        /*0030*/ 	.short	0x0004
        /*0032*/ 	.short	0x0020
        /*0034*/ 	.byte	0x00, 0xf4, 0x21, 0x00


	//----- nvinfo : EIATTR_KPARAM_INFO
	.align		4
.L_15:
        /*0038*/ 	.byte	0x04, 0x17
        /*003a*/ 	.short	(.L_17 - .L_16)
.L_16:
        /*003c*/ 	.word	0x00000000
        /*0040*/ 	.short	0x0003
        /*0042*/ 	.short	0x0018
        /*0044*/ 	.byte	0x00, 0xf4, 0x21, 0x00


	//----- nvinfo : EIATTR_KPARAM_INFO
	.align		4
.L_17:
        /*0048*/ 	.byte	0x04, 0x17
        /*004a*/ 	.short	(.L_19 - .L_18)
.L_18:
        /*004c*/ 	.word	0x00000000
        /*0050*/ 	.short	0x0002
        /*0052*/ 	.short	0x0010
        /*0054*/ 	.byte	0x00, 0xf4, 0x21, 0x00


	//----- nvinfo : EIATTR_KPARAM_INFO
	.align		4
.L_19:
        /*0058*/ 	.byte	0x04, 0x17
        /*005a*/ 	.short	(.L_21 - .L_20)
.L_20:
        /*005c*/ 	.word	0x00000000
        /*0060*/ 	.short	0x0001
        /*0062*/ 	.short	0x0008
        /*0064*/ 	.byte	0x00, 0xf4, 0x21, 0x00


	//----- nvinfo : EIATTR_KPARAM_INFO
	.align		4
.L_21:
        /*0068*/ 	.byte	0x04, 0x17
        /*006a*/ 	.short	(.L_23 - .L_22)
.L_22:
        /*006c*/ 	.word	0x00000000
        /*0070*/ 	.short	0x0000
        /*0072*/ 	.short	0x0000
        /*0074*/ 	.byte	0x00, 0xf4, 0x21, 0x00


	//----- nvinfo : EIATTR_SPARSE_MMA_MASK
	.align		4
.L_23:
        /*0078*/ 	.byte	0x03, 0x50
        /*007a*/ 	.short	0x0000


	//----- nvinfo : EIATTR_MAXREG_COUNT
	.align		4
        /*007c*/ 	.byte	0x03, 0x1b
        /*007e*/ 	.short	0x00ff


	//----- nvinfo : EIATTR_EXIT_INSTR_OFFSETS
	.align		4
        /*0080*/ 	.byte	0x04, 0x1c
        /*0082*/ 	.short	(.L_25 - .L_24)


	//   ....[0]....
.L_24:
        /*0084*/ 	.word	0x000003b0


	//   ....[1]....
        /*0088*/ 	.word	0x000003d0


	//----- nvinfo : EIATTR_REQNTID
	.align		4
.L_25:
        /*008c*/ 	.byte	0x04, 0x10
        /*008e*/ 	.short	(.L_27 - .L_26)
.L_26:
        /*0090*/ 	.word	0x00000080
        /*0094*/ 	.word	0x00000001
        /*0098*/ 	.word	0x00000001


	//----- nvinfo : EIATTR_CBANK_PARAM_SIZE
	.align		4
.L_27:
        /*009c*/ 	.byte	0x03, 0x19
        /*009e*/ 	.short	0x0034


	//----- nvinfo : EIATTR_PARAM_CBANK
	.align		4
        /*00a0*/ 	.byte	0x04, 0x0a
        /*00a2*/ 	.short	(.L_29 - .L_28)
	.align		4
.L_28:
        /*00a4*/ 	.word	index@(.nv.constant0.triton_poi_fused_clone_9)
        /*00a8*/ 	.short	0x0210
        /*00aa*/ 	.short	0x0034


	//----- nvinfo : EIATTR_SW_WAR
	.align		4
.L_29:
        /*00ac*/ 	.byte	0x04, 0x36
        /*00ae*/ 	.short	(.L_31 - .L_30)
.L_30:
        /*00b0*/ 	.word	0x00000008
.L_31:


//--------------------- .nv.callgraph             --------------------------
	.section	.nv.callgraph,"",@"SHT_CUDA_CALLGRAPH"
	.align	4
	.sectionentsize	8
	.align		4
        /*0000*/ 	.word	0x00000000
	.align		4
        /*0004*/ 	.word	0xffffffff
	.align		4
        /*0008*/ 	.word	0x00000000
	.align		4
        /*000c*/ 	.word	0xfffffffe
	.align		4
        /*0010*/ 	.word	0x00000000
	.align		4
        /*0014*/ 	.word	0xfffffffd
	.align		4
        /*0018*/ 	.word	0x00000000
	.align		4
        /*001c*/ 	.word	0xfffffffc


//--------------------- .text.triton_poi_fused_clone_9 --------------------------
	.section	.text.triton_poi_fused_clone_9,"ax",@progbits
	.align	128
        .global         triton_poi_fused_clone_9
        .type           triton_poi_fused_clone_9,@function
        .size           triton_poi_fused_clone_9,(.L_x_1 - triton_poi_fused_clone_9)
        .other          triton_poi_fused_clone_9,@"STO_CUDA_ENTRY STV_DEFAULT"
triton_poi_fused_clone_9:
.text.triton_poi_fused_clone_9:
[----:B------:R-:W0:Y:S01]  /*0000*/  LDC R1, c[0x0][0x28] ;  /* 0x00000a00ff017b82 */ /* 0x000e220000000800 */
[----:B------:R-:W1:Y:S07]  /*0010*/  S2R R0, SR_TID.X ;  /* 0x0000000000007919 */ /* 0x000e6e0000002100 */
[----:B------:R-:W2:Y:S01]  /*0020*/  LDC.64 R12, c[0x0][0x218] ;  /* 0x00008600ff0c7b82 */ /* 0x000ea20000000a00 */
[----:B------:R-:W-:Y:S01]  /*0030*/  IMAD.MOV.U32 R17, RZ, RZ, RZ ;  /* 0x000000ffff117224 */ /* 0x000fe200078e00ff */
[----:B------:R-:W-:Y:S01]  /*0040*/  ULDC.64 UR4, c[0x0][0x208] ;  /* 0x0000820000047ab9 */ /* 0x000fe20000000a00 */
[----:B------:R-:W3:Y:S05]  /*0050*/  S2R R3, SR_CTAID.X ;  /* 0x0000000000037919 */ /* 0x000eea0000002500 */
[----:B------:R-:W4:Y:S08]  /*0060*/  LDC.64 R8, c[0x0][0x210] ;  /* 0x00008400ff087b82 */ /* 0x000f300000000a00 */
[----:B------:R-:W5:Y:S08]  /*0070*/  LDC.64 R10, c[0x0][0x220] ;  /* 0x00008800ff0a7b82 */ /* 0x000f700000000a00 */
[----:B------:R-:W5:Y:S01]  /*0080*/  LDC.64 R6, c[0x0][0x228] ;  /* 0x00008a00ff067b82 */ /* 0x000f620000000a00 */
[----:B-1----:R-:W-:-:S07]  /*0090*/  IMAD.SHL.U32 R0, R0, 0x2, RZ ;  /* 0x0000000200007824 */ /* 0x002fce00078e00ff */
[----:B------:R-:W1:Y:S01]  /*00a0*/  LDC.64 R4, c[0x0][0x230] ;  /* 0x00008c00ff047b82 */ /* 0x000e620000000a00 */
[----:B---3--:R-:W-:Y:S02]  /*00b0*/  SHF.R.S32.HI R19, RZ, 0x17, R3 ;  /* 0x00000017ff137819 */ /* 0x008fe40000011403 */
[----:B------:R-:W-:Y:S02]  /*00c0*/  LOP3.LUT R0, R0, 0xfe, RZ, 0xc0, !PT ;  /* 0x000000fe00007812 */ /* 0x000fe400078ec0ff */
[----:B------:R-:W-:-:S03]  /*00d0*/  SGXT R19, R19, 0x1 ;  /* 0x000000011313781a */ /* 0x000fc60000000200 */
[----:B------:R-:W-:Y:S01]  /*00e0*/  IMAD R14, R3, 0x100, R0 ;  /* 0x00000100030e7824 */ /* 0x000fe200078e0200 */
[----:B------:R-:W-:Y:S01]  /*00f0*/  HFMA2.MMA R0, -RZ, RZ, 0, 0 ;  /* 0x00000000ff007435 */ /* 0x000fe200000001ff */
[----:B------:R-:W-:Y:S02]  /*0100*/  CS2R R2, SRZ ;  /* 0x0000000000027805 */ /* 0x000fe4000001ff00 */
[C---:B----4-:R-:W-:Y:S01]  /*0110*/  IMAD.WIDE R22, R14.reuse, 0x4, R8 ;  /* 0x000000040e167825 */ /* 0x050fe200078e0208 */
[----:B------:R-:W-:Y:S02]  /*0120*/  LEA.HI R16, R19, R14, RZ, 0x2 ;  /* 0x0000000e13107211 */ /* 0x000fe400078f10ff */
[----:B------:R-:W-:Y:S02]  /*0130*/  ISETP.GE.AND P0, PT, R14, 0x100, PT ;  /* 0x000001000e00780c */ /* 0x000fe40003f06270 */
[----:B------:R-:W-:Y:S02]  /*0140*/  SHF.R.S32.HI R15, RZ, 0x2, R16 ;  /* 0x00000002ff0f7819 */ /* 0x000fe40000011410 */
[----:B------:R-:W-:-:S03]  /*0150*/  LOP3.LUT R21, R16, 0xfffffffc, RZ, 0xc0, !PT ;  /* 0xfffffffc10157812 */ /* 0x000fc600078ec0ff */
[----:B--2---:R-:W-:Y:S01]  /*0160*/  IMAD.WIDE R24, R15, 0x4, R12 ;  /* 0x000000040f187825 */ /* 0x004fe200078e020c */
[----:B------:R-:W-:-:S03]  /*0170*/  IADD3 R21, R14, -R21, RZ ;  /* 0x800000150e157210 */ /* 0x000fc60007ffe0ff */
[----:B------:R-:W-:Y:S02]  /*0180*/  IMAD.MOV.U32 R16, RZ, RZ, RZ ;  /* 0x000000ffff107224 */ /* 0x000fe400078e00ff */
[----:B------:R-:W-:Y:S01]  /*0190*/  IMAD.MOV.U32 R18, RZ, RZ, RZ ;  /* 0x000000ffff127224 */ /* 0x000fe200078e00ff */
[----:B------:R-:W2:Y:S01]  /*01a0*/  @!P0 LDG.E.EL R17, desc[UR4][R24.64] ;  /* 0x0000000418118981 */ /* 0x000ea2000c2e1900 */
[----:B-----5:R-:W-:Y:S01]  /*01b0*/  IMAD.WIDE R10, R15, 0x4, R10 ;  /* 0x000000040f0a7825 */ /* 0x020fe200078e020a */
[----:B------:R-:W-:Y:S02]  /*01c0*/  CS2R R8, SRZ ;  /* 0x0000000000087805 */ /* 0x000fe4000001ff00 */
[----:B------:R-:W3:Y:S01]  /*01d0*/  @!P0 LDG.E.EL R0, desc[UR4][R24.64] ;  /* 0x0000000418008981 */ /* 0x000ee2000c2e1900 */
[----:B------:R-:W-:-:S03]  /*01e0*/  CS2R R12, SRZ ;  /* 0x00000000000c7805 */ /* 0x000fc6000001ff00 */
[----:B------:R1:W2:Y:S01]  /*01f0*/  @!P0 LDG.E.64 R2, desc[UR4][R22.64] ;  /* 0x0000000416028981 */ /* 0x0002a2000c1e1b00 */
[----:B0-----:R-:W-:-:S03]  /*0200*/  IMAD.WIDE R6, R21, 0x4, R6 ;  /* 0x0000000415067825 */ /* 0x001fc600078e0206 */
[----:B------:R-:W4:Y:S04]  /*0210*/  @!P0 LDG.E.EL R16, desc[UR4][R10.64] ;  /* 0x000000040a108981 */ /* 0x000f28000c2e1900 */
[----:B------:R-:W5:Y:S01]  /*0220*/  @!P0 LDG.E.EL R18, desc[UR4][R10.64] ;  /* 0x000000040a128981 */ /* 0x000f62000c2e1900 */
[----:B-1----:R-:W-:-:S03]  /*0230*/  IMAD.WIDE R22, R21, 0x4, R4 ;  /* 0x0000000415167825 */ /* 0x002fc600078e0204 */
[----:B------:R-:W5:Y:S04]  /*0240*/  @!P0 LDG.E.EL.64 R8, desc[UR4][R6.64] ;  /* 0x0000000406088981 */ /* 0x000f68000c2e1b00 */
[----:B------:R-:W5:Y:S01]  /*0250*/  @!P0 LDG.E.EL.64 R12, desc[UR4][R22.64] ;  /* 0x00000004160c8981 */ /* 0x000f62000c2e1b00 */
[----:B------:R-:W-:-:S04]  /*0260*/  LEA.HI R4, R19, R14, RZ, 0x4 ;  /* 0x0000000e13047211 */ /* 0x000fc800078f20ff */
[----:B------:R-:W-:Y:S02]  /*0270*/  SHF.R.S32.HI R20, RZ, 0x4, R4 ;  /* 0x00000004ff147819 */ /* 0x000fe40000011404 */
[----:B------:R-:W-:Y:S01]  /*0280*/  LEA.HI R14, R19, R14, RZ, 0x6 ;  /* 0x0000000e130e7211 */ /* 0x000fe200078f30ff */
[----:B------:R-:W0:Y:S01]  /*0290*/  LDC.64 R4, c[0x0][0x238] ;  /* 0x00008e00ff047b82 */ /* 0x000e220000000a00 */
[----:B------:R-:W-:Y:S02]  /*02a0*/  LEA.HI R19, R20, R20, RZ, 0x2 ;  /* 0x0000001414137211 */ /* 0x000fe400078f10ff */
[----:B------:R-:W-:Y:S02]  /*02b0*/  LOP3.LUT R24, R14, 0xffffffc0, RZ, 0xc0, !PT ;  /* 0xffffffc00e187812 */ /* 0x000fe400078ec0ff */
[----:B------:R-:W-:Y:S02]  /*02c0*/  LOP3.LUT R19, R19, 0x3ffffffc, RZ, 0xc0, !PT ;  /* 0x3ffffffc13137812 */ /* 0x000fe400078ec0ff */
[----:B------:R-:W-:Y:S01]  /*02d0*/  LEA.HI R14, R15, R15, RZ, 0x2 ;  /* 0x0000000f0f0e7211 */ /* 0x000fe200078f10ff */
[----:B------:R-:W-:-:S02]  /*02e0*/  IMAD.IADD R24, R21, 0x1, R24 ;  /* 0x0000000115187824 */ /* 0x000fc400078e0218 */
[----:B------:R-:W-:Y:S01]  /*02f0*/  IMAD.IADD R19, R20, 0x1, -R19 ;  /* 0x0000000114137824 */ /* 0x000fe200078e0a13 */
[----:B------:R-:W-:-:S03]  /*0300*/  LOP3.LUT R14, R14, 0xffffffc, RZ, 0xc0, !PT ;  /* 0x0ffffffc0e0e7812 */ /* 0x000fc600078ec0ff */
[----:B------:R-:W-:Y:S01]  /*0310*/  IMAD R19, R19, 0x4, R24 ;  /* 0x0000000413137824 */ /* 0x000fe200078e0218 */
[----:B------:R-:W-:-:S04]  /*0320*/  IADD3 R14, R15, -R14, RZ ;  /* 0x8000000e0f0e7210 */ /* 0x000fc80007ffe0ff */
[----:B------:R-:W-:-:S05]  /*0330*/  LEA R19, R14, R19, 0x4 ;  /* 0x000000130e137211 */ /* 0x000fca00078e20ff */
[----:B0-----:R-:W-:-:S04]  /*0340*/  IMAD.WIDE R4, R19, 0x4, R4 ;  /* 0x0000000413047825 */ /* 0x001fc800078e0204 */
[----:B--2---:R-:W-:Y:S01]  /*0350*/  FADD R17, -R17, R2 ;  /* 0x0000000211117221 */ /* 0x004fe20000000100 */
[----:B---3--:R-:W-:-:S03]  /*0360*/  FADD R3, -R0, R3 ;  /* 0x0000000300037221 */ /* 0x008fc60000000100 */
[----:B----4-:R-:W-:Y:S01]  /*0370*/  FMUL R17, R17, R16 ;  /* 0x0000001011117220 */ /* 0x010fe20000400000 */
[----:B-----5:R-:W-:-:S03]  /*0380*/  FMUL R18, R3, R18 ;  /* 0x0000001203127220 */ /* 0x020fc60000400000 */
[----:B------:R-:W-:Y:S01]  /*0390*/  FFMA R8, R17, R8, R12 ;  /* 0x0000000811087223 */ /* 0x000fe2000000000c */
[----:B------:R-:W-:Y:S01]  /*03a0*/  FFMA R9, R18, R9, R13 ;  /* 0x0000000912097223 */ /* 0x000fe2000000000d */
[----:B------:R-:W-:Y:S06]  /*03b0*/  @P0 EXIT ;  /* 0x000000000000094d */ /* 0x000fec0003800000 */
[----:B------:R-:W-:Y:S01]  /*03c0*/  STG.E.64 desc[UR4][R4.64], R8 ;  /* 0x0000000804007986 */ /* 0x000fe2000c101b04 */
[----:B------:R-:W-:Y:S05]  /*03d0*/  EXIT ;  /* 0x000000000000794d */ /* 0x000fea0003800000 */
.L_x_0:
[----:B------:R-:W-:-:S00]  /*03e0*/  BRA `(.L_x_0) ;  /* 0xfffffffc00fc7947 */ /* 0x000fc0000383ffff */
[----:B------:R-:W-:-:S00]  /*03f0*/  NOP ;  /* 0x0000000000007918 */ /* 0x000fc00000000000 */
        /* <DEDUP_REMOVED lines=8> */
.L_x_1:


//--------------------- .nv.constant0.triton_poi_fused_clone_9 --------------------------
	.section	.nv.constant0.triton_poi_fused_clone_9,"a",@progbits
	.sectionflags	@""
	.align	4
.nv.constant0.triton_poi_fused_clone_9:
	.zero		580
